//
// Generated by NVIDIA NVVM Compiler
//
// Compiler Build ID: CL-36424714
// Cuda compilation tools, release 13.0, V13.0.88
// Based on NVVM 20.0.0
//

.version 9.0
.target sm_100
.address_size 64

	// .globl	_Z23parallelReductionKernelPfS_

.visible .entry _Z23parallelReductionKernelPfS_(
	.param .u64 .ptr .align 1 _Z23parallelReductionKernelPfS__param_0,
	.param .u64 .ptr .align 1 _Z23parallelReductionKernelPfS__param_1
)
{
	.reg .pred 	%p<4>;
	.reg .b32 	%r<10>;
	.reg .b32 	%f<5>;
	.reg .b64 	%rd<9>;

	ld.param.u64 	%rd4, [_Z23parallelReductionKernelPfS__param_0];
	ld.param.u64 	%rd3, [_Z23parallelReductionKernelPfS__param_1];
	cvta.to.global.u64 	%rd1, %rd4;
	mov.u32 	%r1, %tid.x;
	shl.b32 	%r6, %r1, 1;
	mov.u32 	%r2, %ntid.x;
	mul.wide.u32 	%rd5, %r6, 4;
	add.s64 	%rd2, %rd1, %rd5;
	mov.b32 	%r9, 1;
$L__BB0_1:
	add.s32 	%r7, %r9, -1;
	and.b32  	%r8, %r7, %r1;
	setp.ne.s32 	%p1, %r8, 0;
	@%p1 bra 	$L__BB0_3;
	mul.wide.s32 	%rd6, %r9, 4;
	add.s64 	%rd7, %rd2, %rd6;
	ld.global.f32 	%f1, [%rd7];
	ld.global.f32 	%f2, [%rd2];
	add.f32 	%f3, %f1, %f2;
	st.global.f32 	[%rd2], %f3;
$L__BB0_3:
	bar.sync 	0;
	shl.b32 	%r9, %r9, 1;
	setp.le.u32 	%p2, %r9, %r2;
	@%p2 bra 	$L__BB0_1;
	setp.ne.s32 	%p3, %r1, 0;
	@%p3 bra 	$L__BB0_6;
	ld.global.f32 	%f4, [%rd1];
	cvta.to.global.u64 	%rd8, %rd3;
	st.global.f32 	[%rd8], %f4;
$L__BB0_6:
	ret;

}
	// .globl	_Z8initDataPf
.visible .entry _Z8initDataPf(
	.param .u64 .ptr .align 1 _Z8initDataPf_param_0
)
{
	.reg .pred 	%p<3>;
	.reg .b32 	%r<11>;
	.reg .b64 	%rd<5>;

	ld.param.u64 	%rd2, [_Z8initDataPf_param_0];
	mov.u32 	%r1, %ntid.x;
	mov.u32 	%r6, %ctaid.x;
	mov.u32 	%r7, %tid.x;
	mad.lo.s32 	%r10, %r1, %r6, %r7;
	setp.gt.u32 	%p1, %r10, 1023;
	@%p1 bra 	$L__BB1_3;
	mov.u32 	%r8, %nctaid.x;
	mul.lo.s32 	%r3, %r1, %r8;
	cvta.to.global.u64 	%rd1, %rd2;
$L__BB1_2:
	mul.wide.u32 	%rd3, %r10, 4;
	add.s64 	%rd4, %rd1, %rd3;
	mov.b32 	%r9, 1075838976;
	st.global.u32 	[%rd4], %r9;
	add.s32 	%r10, %r10, %r3;
	setp.lt.u32 	%p2, %r10, 1024;
	@%p2 bra 	$L__BB1_2;
$L__BB1_3:
	ret;

}


// ===== COMPILED SASS (sm_100) =====

	.target	sm_100

	.elftype	@"ET_EXEC"


//--------------------- .note.nv.tkinfo           --------------------------
	.section	.note.nv.tkinfo,"",@"SHT_NOTE"
	.sectionflags	@"SHF_NOTE_NV_TKINFO"
	.tkinfo
        /*0018*/ 	.word	0x00000002
        /*0030*/ 	.string	""
        /*0030*/ 	.string	"ptxas"
        /*0030*/ 	.string	"Cuda compilation tools, release 13.0, V13.0.88"
        /*0030*/ 	.string	"Build cuda_13.0.r13.0/compiler.36424714_0"
        /*0030*/ 	.string	"-arch sm_100 -m 64 "



//--------------------- .note.nv.cuinfo           --------------------------
	.section	.note.nv.cuinfo,"",@"SHT_NOTE"
	.sectionflags	@"SHF_NOTE_NV_CUINFO"
        /*0018*/ 	.short	0x0002
        /*001a*/ 	.short	0x0064
        /*001c*/ 	.short	0x0082
	.zero		2


//--------------------- .nv.info                  --------------------------
	.section	.nv.info,"",@"SHT_CUDA_INFO"
	.align	4


	//----- nvinfo : EIATTR_REGCOUNT
	.align		4
        /*0000*/ 	.byte	0x04, 0x2f
        /*0002*/ 	.short	(.L_1 - .L_0)
	.align		4
.L_0:
        /*0004*/ 	.word	index@(_Z23parallelReductionKernelPfS_)
        /*0008*/ 	.word	0x0000000e


	//----- nvinfo : EIATTR_FRAME_SIZE
	.align		4
.L_1:
        /*000c*/ 	.byte	0x04, 0x11
        /*000e*/ 	.short	(.L_3 - .L_2)
	.align		4
.L_2:
        /*0010*/ 	.word	index@(_Z23parallelReductionKernelPfS_)
        /*0014*/ 	.word	0x00000000


	//----- nvinfo : EIATTR_REGCOUNT
	.align		4
.L_3:
        /*0018*/ 	.byte	0x04, 0x2f
        /*001a*/ 	.short	(.L_5 - .L_4)
	.align		4
.L_4:
        /*001c*/ 	.word	index@(_Z8initDataPf)
        /*0020*/ 	.word	0x0000000a


	//----- nvinfo : EIATTR_FRAME_SIZE
	.align		4
.L_5:
        /*0024*/ 	.byte	0x04, 0x11
        /*0026*/ 	.short	(.L_7 - .L_6)
	.align		4
.L_6:
        /*0028*/ 	.word	index@(_Z8initDataPf)
        /*002c*/ 	.word	0x00000000


	//----- nvinfo : EIATTR_MIN_STACK_SIZE
	.align		4
.L_7:
        /*0030*/ 	.byte	0x04, 0x12
        /*0032*/ 	.short	(.L_9 - .L_8)
	.align		4
.L_8:
        /*0034*/ 	.word	index@(_Z8initDataPf)
        /*0038*/ 	.word	0x00000000


	//----- nvinfo : EIATTR_MIN_STACK_SIZE
	.align		4
.L_9:
        /*003c*/ 	.byte	0x04, 0x12
        /*003e*/ 	.short	(.L_11 - .L_10)
	.align		4
.L_10:
        /*0040*/ 	.word	index@(_Z23parallelReductionKernelPfS_)
        /*0044*/ 	.word	0x00000000
.L_11:


//--------------------- .nv.compat                --------------------------
	.section	.nv.compat,"",@"SHT_CUDA_COMPAT_INFO"
	.align	4
        /*0000*/ 	.byte	0x02, 0x09, 0x00, 0x00, 0x02, 0x02, 0x01, 0x00, 0x02, 0x05, 0x05, 0x00, 0x03, 0x07, 0x01, 0x01
        /*0010*/ 	.byte	0x02, 0x03, 0x00, 0x00, 0x02, 0x06, 0x01, 0x00, 0x04, 0x0b, 0x08, 0x00, 0x09, 0x00, 0x00, 0x00
        /*0020*/ 	.byte	0x00, 0x00, 0x00, 0x00


//--------------------- .nv.info._Z8initDataPf    --------------------------
	.section	.nv.info._Z8initDataPf,"",@"SHT_CUDA_INFO"
	.sectionflags	@""
	.align	4


	//----- nvinfo : EIATTR_CUDA_API_VERSION
	.align		4
        /*0000*/ 	.byte	0x04, 0x37
        /*0002*/ 	.short	(.L_13 - .L_12)
.L_12:
        /*0004*/ 	.word	0x00000082


	//----- nvinfo : EIATTR_KPARAM_INFO
	.align		4
.L_13:
        /*0008*/ 	.byte	0x04, 0x17
        /*000a*/ 	.short	(.L_15 - .L_14)
.L_14:
        /*000c*/ 	.word	0x00000000
        /*0010*/ 	.short	0x0000
        /*0012*/ 	.short	0x0000
        /*0014*/ 	.byte	0x00, 0xf5, 0x21, 0x00


	//----- nvinfo : EIATTR_SPARSE_MMA_MASK
	.align		4
.L_15:
        /*0018*/ 	.byte	0x03, 0x50
        /*001a*/ 	.short	0x0000


	//----- nvinfo : EIATTR_MAXREG_COUNT
	.align		4
        /*001c*/ 	.byte	0x03, 0x1b
        /*001e*/ 	.short	0x00ff


	//----- nvinfo : EIATTR_MERCURY_ISA_VERSION
	.align		4
        /*0020*/ 	.byte	0x03, 0x5f
        /*0022*/ 	.short	0x0101


	//----- nvinfo : EIATTR_VRC_CTA_INIT_COUNT
	.align		4
        /*0024*/ 	.byte	0x02, 0x4a
	.zero		1
	.zero		1


	//----- nvinfo : EIATTR_EXIT_INSTR_OFFSETS
	.align		4
        /*0028*/ 	.byte	0x04, 0x1c
        /*002a*/ 	.short	(.L_17 - .L_16)


	//   ....[0]....
.L_16:
        /*002c*/ 	.word	0x00000060


	//   ....[1]....
        /*0030*/ 	.word	0x00000110


	//----- nvinfo : EIATTR_CRS_STACK_SIZE
	.align		4
.L_17:
        /*0034*/ 	.byte	0x04, 0x1e
        /*0036*/ 	.short	(.L_19 - .L_18)
.L_18:
        /*0038*/ 	.word	0x00000000


	//----- nvinfo : EIATTR_CBANK_PARAM_SIZE
	.align		4
.L_19:
        /*003c*/ 	.byte	0x03, 0x19
        /*003e*/ 	.short	0x0008


	//----- nvinfo : EIATTR_PARAM_CBANK
	.align		4
        /*0040*/ 	.byte	0x04, 0x0a
        /*0042*/ 	.short	(.L_21 - .L_20)
	.align		4
.L_20:
        /*0044*/ 	.word	index@(.nv.constant0._Z8initDataPf)
        /*0048*/ 	.short	0x0380
        /*004a*/ 	.short	0x0008


	//----- nvinfo : EIATTR_SW_WAR
	.align		4
.L_21:
        /*004c*/ 	.byte	0x04, 0x36
        /*004e*/ 	.short	(.L_23 - .L_22)
.L_22:
        /*0050*/ 	.word	0x00000008
.L_23:


//--------------------- .nv.info._Z23parallelReductionKernelPfS_ --------------------------
	.section	.nv.info._Z23parallelReductionKernelPfS_,"",@"SHT_CUDA_INFO"
	.sectionflags	@""
	.align	4


	//----- nvinfo : EIATTR_CUDA_API_VERSION
	.align		4
        /*0000*/ 	.byte	0x04, 0x37
        /*0002*/ 	.short	(.L_25 - .L_24)
.L_24:
        /*0004*/ 	.word	0x00000082


	//----- nvinfo : EIATTR_KPARAM_INFO
	.align		4
.L_25:
        /*0008*/ 	.byte	0x04, 0x17
        /*000a*/ 	.short	(.L_27 - .L_26)
.L_26:
        /*000c*/ 	.word	0x00000000
        /*0010*/ 	.short	0x0001
        /*0012*/ 	.short	0x0008
        /*0014*/ 	.byte	0x00, 0xf5, 0x21, 0x00


	//----- nvinfo : EIATTR_KPARAM_INFO
	.align		4
.L_27:
        /*0018*/ 	.byte	0x04, 0x17
        /*001a*/ 	.short	(.L_29 - .L_28)
.L_28:
        /*001c*/ 	.word	0x00000000
        /*0020*/ 	.short	0x0000
        /*0022*/ 	.short	0x0000
        /*0024*/ 	.byte	0x00, 0xf5, 0x21, 0x00


	//----- nvinfo : EIATTR_SPARSE_MMA_MASK
	.align		4
.L_29:
        /*0028*/ 	.byte	0x03, 0x50
        /*002a*/ 	.short	0x0000


	//----- nvinfo : EIATTR_MAXREG_COUNT
	.align		4
        /*002c*/ 	.byte	0x03, 0x1b
        /*002e*/ 	.short	0x00ff


	//----- nvinfo : EIATTR_NUM_BARRIERS
	.align		4
        /*0030*/ 	.byte	0x02, 0x4c
        /*0032*/ 	.byte	0x01
	.zero		1


	//----- nvinfo : EIATTR_MERCURY_ISA_VERSION
	.align		4
        /*0034*/ 	.byte	0x03, 0x5f
        /*0036*/ 	.short	0x0101


	//----- nvinfo : EIATTR_VRC_CTA_INIT_COUNT
	.align		4
        /*0038*/ 	.byte	0x02, 0x4a
	.zero		1
	.zero		1


	//----- nvinfo : EIATTR_EXIT_INSTR_OFFSETS
	.align		4
        /*003c*/ 	.byte	0x04, 0x1c
        /*003e*/ 	.short	(.L_31 - .L_30)


	//   ....[0]....
.L_30:
        /*0040*/ 	.word	0x00000170


	//   ....[1]....
        /*0044*/ 	.word	0x000001c0


	//----- nvinfo : EIATTR_CRS_STACK_SIZE
	.align		4
.L_31:
        /*0048*/ 	.byte	0x04, 0x1e
        /*004a*/ 	.short	(.L_33 - .L_32)
.L_32:
        /*004c*/ 	.word	0x00000000


	//----- nvinfo : EIATTR_CBANK_PARAM_SIZE
	.align		4
.L_33:
        /*0050*/ 	.byte	0x03, 0x19
        /*0052*/ 	.short	0x0010


	//----- nvinfo : EIATTR_PARAM_CBANK
	.align		4
        /*0054*/ 	.byte	0x04, 0x0a
        /*0056*/ 	.short	(.L_35 - .L_34)
	.align		4
.L_34:
        /*0058*/ 	.word	index@(.nv.constant0._Z23parallelReductionKernelPfS_)
        /*005c*/ 	.short	0x0380
        /*005e*/ 	.short	0x0010


	//----- nvinfo : EIATTR_SW_WAR
	.align		4
.L_35:
        /*0060*/ 	.byte	0x04, 0x36
        /*0062*/ 	.short	(.L_37 - .L_36)
.L_36:
        /*0064*/ 	.word	0x00000008
.L_37:


//--------------------- .nv.callgraph             --------------------------
	.section	.nv.callgraph,"",@"SHT_CUDA_CALLGRAPH"
	.align	4
	.sectionentsize	8
	.align		4
        /*0000*/ 	.word	0x00000000
	.align		4
        /*0004*/ 	.word	0xffffffff
	.align		4
        /*0008*/ 	.word	0x00000000
	.align		4
        /*000c*/ 	.word	0xfffffffe
	.align		4
        /*0010*/ 	.word	0x00000000
	.align		4
        /*0014*/ 	.word	0xfffffffd
	.align		4
        /*0018*/ 	.word	0x00000000
	.align		4
        /*001c*/ 	.word	0xfffffffc


//--------------------- .text._Z8initDataPf       --------------------------
	.section	.text._Z8initDataPf,"ax",@progbits
	.align	128
        .global         _Z8initDataPf
        .type           _Z8initDataPf,@function
        .size           _Z8initDataPf,(.L_x_6 - _Z8initDataPf)
        .other          _Z8initDataPf,@"STO_CUDA_ENTRY STV_DEFAULT"
_Z8initDataPf:
.text._Z8initDataPf:
[----:B------:R-:W-:Y:S01]  /*0000*/  LDC R1, c[0x0][0x37c] ;  /* 0x0000df00ff017b82 */ /* 0x000fe20000000800 */
[----:B------:R-:W0:Y:S01]  /*0010*/  S2R R0, SR_CTAID.X ;  /* 0x0000000000007919 */ /* 0x000e220000002500 */
[----:B------:R-:W0:Y:S01]  /*0020*/  LDCU UR4, c[0x0][0x360] ;  /* 0x00006c00ff0477ac */ /* 0x000e220008000800 */
[----:B------:R-:W0:Y:S02]  /*0030*/  S2R R3, SR_TID.X ;  /* 0x0000000000037919 */ /* 0x000e240000002100 */
[----:B0-----:R-:W-:-:S05]  /*0040*/  IMAD R0, R0, UR4, R3 ;  /* 0x0000000400007c24 */ /* 0x001fca000f8e0203 */
[----:B------:R-:W-:-:S13]  /*0050*/  ISETP.GT.U32.AND P0, PT, R0, 0x3ff, PT ;  /* 0x000003ff0000780c */ /* 0x000fda0003f04070 */
[----:B------:R-:W-:Y:S05]  /*0060*/  @P0 EXIT ;  /* 0x000000000000094d */ /* 0x000fea0003800000 */
[----:B------:R-:W0:Y:S01]  /*0070*/  LDC.64 R4, c[0x0][0x380] ;  /* 0x0000e000ff047b82 */ /* 0x000e220000000a00 */
[----:B------:R-:W1:Y:S01]  /*0080*/  LDCU UR5, c[0x0][0x370] ;  /* 0x00006e00ff0577ac */ /* 0x000e620008000800 */
[----:B------:R-:W-:Y:S01]  /*0090*/  HFMA2 R7, -RZ, RZ, 2.0625, 0 ;  /* 0x40200000ff077431 */ /* 0x000fe200000001ff */
[----:B------:R-:W2:Y:S01]  /*00a0*/  LDCU.64 UR6, c[0x0][0x358] ;  /* 0x00006b00ff0677ac */ /* 0x000ea20008000a00 */
[----:B-1----:R-:W-:-:S12]  /*00b0*/  UIMAD UR4, UR4, UR5, URZ ;  /* 0x00000005040472a4 */ /* 0x002fd8000f8e02ff */
.L_x_0:
[C---:B0-----:R-:W-:Y:S01]  /*00c0*/  IMAD.WIDE.U32 R2, R0.reuse, 0x4, R4 ;  /* 0x0000000400027825 */ /* 0x041fe200078e0004 */
[----:B------:R-:W-:-:S04]  /*00d0*/  IADD3 R0, PT, PT, R0, UR4, RZ ;  /* 0x0000000400007c10 */ /* 0x000fc8000fffe0ff */
[----:B--2---:R1:W-:Y:S01]  /*00e0*/  STG.E desc[UR6][R2.64], R7 ;  /* 0x0000000702007986 */ /* 0x0043e2000c101906 */
[----:B------:R-:W-:-:S13]  /*00f0*/  ISETP.GE.U32.AND P0, PT, R0, 0x400, PT ;  /* 0x000004000000780c */ /* 0x000fda0003f06070 */
[----:B-1----:R-:W-:Y:S05]  /*0100*/  @!P0 BRA `(.L_x_0) ;  /* 0xfffffffc00ec8947 */ /* 0x002fea000383ffff */
[----:B------:R-:W-:Y:S05]  /*0110*/  EXIT ;  /* 0x000000000000794d */ /* 0x000fea0003800000 */
.L_x_1:
[----:B------:R-:W-:-:S00]  /*0120*/  BRA `(.L_x_1) ;  /* 0xfffffffc00fc7947 */ /* 0x000fc0000383ffff */
[----:B------:R-:W-:-:S00]  /*0130*/  NOP ;  /* 0x0000000000007918 */ /* 0x000fc00000000000 */
        /* <DEDUP_REMOVED lines=12> */
.L_x_6:


//--------------------- .text._Z23parallelReductionKernelPfS_ --------------------------
	.section	.text._Z23parallelReductionKernelPfS_,"ax",@progbits
	.align	128
        .global         _Z23parallelReductionKernelPfS_
        .type           _Z23parallelReductionKernelPfS_,@function
        .size           _Z23parallelReductionKernelPfS_,(.L_x_7 - _Z23parallelReductionKernelPfS_)
        .other          _Z23parallelReductionKernelPfS_,@"STO_CUDA_ENTRY STV_DEFAULT"
_Z23parallelReductionKernelPfS_:
.text._Z23parallelReductionKernelPfS_:
[----:B------:R-:W-:Y:S01]  /*0000*/  LDC R1, c[0x0][0x37c] ;  /* 0x0000df00ff017b82 */ /* 0x000fe20000000800 */
[----:B------:R-:W0:Y:S07]  /*0010*/  S2R R11, SR_TID.X ;  /* 0x00000000000b7919 */ /* 0x000e2e0000002100 */
[----:B------:R-:W1:Y:S01]  /*0020*/  LDC.64 R2, c[0x0][0x380] ;  /* 0x0000e000ff027b82 */ /* 0x000e620000000a00 */
[----:B------:R-:W-:Y:S01]  /*0030*/  IMAD.MOV.U32 R7, RZ, RZ, 0x1 ;  /* 0x00000001ff077424 */ /* 0x000fe200078e00ff */
[----:B------:R-:W2:Y:S01]  /*0040*/  LDCU.64 UR4, c[0x0][0x358] ;  /* 0x00006b00ff0477ac */ /* 0x000ea20008000a00 */
[----:B------:R-:W3:Y:S01]  /*0050*/  LDCU UR6, c[0x0][0x360] ;  /* 0x00006c00ff0677ac */ /* 0x000ee20008000800 */
[----:B0-----:R-:W-:-:S04]  /*0060*/  IMAD.SHL.U32 R5, R11, 0x2, RZ ;  /* 0x000000020b057824 */ /* 0x001fc800078e00ff */
[----:B-123--:R-:W-:-:S07]  /*0070*/  IMAD.WIDE.U32 R2, R5, 0x4, R2 ;  /* 0x0000000405027825 */ /* 0x00efce00078e0002 */
.L_x_4:
[----:B------:R-:W-:Y:S01]  /*0080*/  IADD3 R0, PT, PT, R7, -0x1, RZ ;  /* 0xffffffff07007810 */ /* 0x000fe20007ffe0ff */
[----:B------:R-:W-:Y:S03]  /*0090*/  BSSY.RECONVERGENT B0, `(.L_x_2) ;  /* 0x0000008000007945 */ /* 0x000fe60003800200 */
[----:B------:R-:W-:-:S13]  /*00a0*/  LOP3.LUT P0, RZ, R0, R11, RZ, 0xc0, !PT ;  /* 0x0000000b00ff7212 */ /* 0x000fda000780c0ff */
[----:B0-----:R-:W-:Y:S05]  /*00b0*/  @P0 BRA `(.L_x_3) ;  /* 0x0000000000140947 */ /* 0x001fea0003800000 */
[----:B------:R-:W-:Y:S01]  /*00c0*/  IMAD.WIDE R4, R7, 0x4, R2 ;  /* 0x0000000407047825 */ /* 0x000fe200078e0202 */
[----:B------:R-:W2:Y:S05]  /*00d0*/  LDG.E R9, desc[UR4][R2.64] ;  /* 0x0000000402097981 */ /* 0x000eaa000c1e1900 */
[----:B------:R-:W2:Y:S02]  /*00e0*/  LDG.E R4, desc[UR4][R4.64] ;  /* 0x0000000404047981 */ /* 0x000ea4000c1e1900 */
[----:B--2---:R-:W-:-:S05]  /*00f0*/  FADD R9, R4, R9 ;  /* 0x0000000904097221 */ /* 0x004fca0000000000 */
[----:B------:R0:W-:Y:S02]  /*0100*/  STG.E desc[UR4][R2.64], R9 ;  /* 0x0000000902007986 */ /* 0x0001e4000c101904 */
.L_x_3:
[----:B------:R-:W-:Y:S05]  /*0110*/  BSYNC.RECONVERGENT B0 ;  /* 0x0000000000007941 */ /* 0x000fea0003800200 */
.L_x_2:
[----:B------:R-:W-:Y:S01]  /*0120*/  SHF.L.U32 R7, R7, 0x1, RZ ;  /* 0x0000000107077819 */ /* 0x000fe200000006ff */
[----:B------:R-:W-:Y:S03]  /*0130*/  BAR.SYNC.DEFER_BLOCKING 0x0 ;  /* 0x0000000000007b1d */ /* 0x000fe60000010000 */
[----:B------:R-:W-:-:S13]  /*0140*/  ISETP.GT.U32.AND P0, PT, R7, UR6, PT ;  /* 0x0000000607007c0c */ /* 0x000fda000bf04070 */
[----:B------:R-:W-:Y:S05]  /*0150*/  @!P0 BRA `(.L_x_4) ;  /* 0xfffffffc00c88947 */ /* 0x000fea000383ffff */
[----:B------:R-:W-:-:S13]  /*0160*/  ISETP.NE.AND P0, PT, R11, RZ, PT ;  /* 0x000000ff0b00720c */ /* 0x000fda0003f05270 */
[----:B------:R-:W-:Y:S05]  /*0170*/  @P0 EXIT ;  /* 0x000000000000094d */ /* 0x000fea0003800000 */
[----:B0-----:R-:W0:Y:S02]  /*0180*/  LDC.64 R2, c[0x0][0x380] ;  /* 0x0000e000ff027b82 */ /* 0x001e240000000a00 */
[----:B0-----:R-:W2:Y:S06]  /*0190*/  LDG.E R3, desc[UR4][R2.64] ;  /* 0x0000000402037981 */ /* 0x001eac000c1e1900 */
[----:B------:R-:W2:Y:S02]  /*01a0*/  LDC.64 R4, c[0x0][0x388] ;  /* 0x0000e200ff047b82 */ /* 0x000ea40000000a00 */
[----:B--2---:R-:W-:Y:S01]  /*01b0*/  STG.E desc[UR4][R4.64], R3 ;  /* 0x0000000304007986 */ /* 0x004fe2000c101904 */
[----:B------:R-:W-:Y:S05]  /*01c0*/  EXIT ;  /* 0x000000000000794d */ /* 0x000fea0003800000 */
.L_x_5:
        /* <DEDUP_REMOVED lines=11> */
.L_x_7:


//--------------------- .nv.shared.reserved.0     --------------------------
	.section	.nv.shared.reserved.0,"aw",@nobits
	.weak		__nv_reservedSMEM_offset_0_alias
	.size		__nv_reservedSMEM_offset_0_alias, 0, 64
	.other		__nv_reservedSMEM_offset_0_alias,@"STO_CUDA_RESERVED_SHARED STV_DEFAULT"
__nv_reservedSMEM_offset_0_alias:
	.zero		0
	.zero		64


//--------------------- .nv.constant0._Z8initDataPf --------------------------
	.section	.nv.constant0._Z8initDataPf,"a",@progbits
	.sectionflags	@""
	.align	4
.nv.constant0._Z8initDataPf:
	.zero		904


//--------------------- .nv.constant0._Z23parallelReductionKernelPfS_ --------------------------
	.section	.nv.constant0._Z23parallelReductionKernelPfS_,"a",@progbits
	.sectionflags	@""
	.align	4
.nv.constant0._Z23parallelReductionKernelPfS_:
	.zero		912


//--------------------- SYMBOLS --------------------------

	.type		.nv.reservedSmem.offset0,@object
	.size		.nv.reservedSmem.offset0,0x4
